//
// Generated by NVIDIA NVVM Compiler
//
// Compiler Build ID: CL-36424714
// Cuda compilation tools, release 13.0, V13.0.88
// Based on NVVM 20.0.0
//

.version 9.0
.target sm_100
.address_size 64

	// .globl	_Z13cudaMatrixAddPfS_S_ii

.visible .entry _Z13cudaMatrixAddPfS_S_ii(
	.param .u64 .ptr .align 1 _Z13cudaMatrixAddPfS_S_ii_param_0,
	.param .u64 .ptr .align 1 _Z13cudaMatrixAddPfS_S_ii_param_1,
	.param .u64 .ptr .align 1 _Z13cudaMatrixAddPfS_S_ii_param_2,
	.param .u32 _Z13cudaMatrixAddPfS_S_ii_param_3,
	.param .u32 _Z13cudaMatrixAddPfS_S_ii_param_4
)
{


	ret;

}
	// .globl	_Z14cudaMatrixMultPfS_S_i
.visible .entry _Z14cudaMatrixMultPfS_S_i(
	.param .u64 .ptr .align 1 _Z14cudaMatrixMultPfS_S_i_param_0,
	.param .u64 .ptr .align 1 _Z14cudaMatrixMultPfS_S_i_param_1,
	.param .u64 .ptr .align 1 _Z14cudaMatrixMultPfS_S_i_param_2,
	.param .u32 _Z14cudaMatrixMultPfS_S_i_param_3
)
{


	ret;

}


// ===== COMPILED SASS (sm_100) =====

	.target	sm_100

	.elftype	@"ET_EXEC"


//--------------------- .note.nv.tkinfo           --------------------------
	.section	.note.nv.tkinfo,"",@"SHT_NOTE"
	.sectionflags	@"SHF_NOTE_NV_TKINFO"
	.tkinfo
        /*0018*/ 	.word	0x00000002
        /*0030*/ 	.string	""
        /*0030*/ 	.string	"ptxas"
        /*0030*/ 	.string	"Cuda compilation tools, release 13.0, V13.0.88"
        /*0030*/ 	.string	"Build cuda_13.0.r13.0/compiler.36424714_0"
        /*0030*/ 	.string	"-arch sm_100 -m 64 "



//--------------------- .note.nv.cuinfo           --------------------------
	.section	.note.nv.cuinfo,"",@"SHT_NOTE"
	.sectionflags	@"SHF_NOTE_NV_CUINFO"
        /*0018*/ 	.short	0x0002
        /*001a*/ 	.short	0x0064
        /*001c*/ 	.short	0x0082
	.zero		2


//--------------------- .nv.info                  --------------------------
	.section	.nv.info,"",@"SHT_CUDA_INFO"
	.align	4


	//----- nvinfo : EIATTR_REGCOUNT
	.align		4
        /*0000*/ 	.byte	0x04, 0x2f
        /*0002*/ 	.short	(.L_1 - .L_0)
	.align		4
.L_0:
        /*0004*/ 	.word	index@(_Z13cudaMatrixAddPfS_S_ii)
        /*0008*/ 	.word	0x00000004


	//----- nvinfo : EIATTR_FRAME_SIZE
	.align		4
.L_1:
        /*000c*/ 	.byte	0x04, 0x11
        /*000e*/ 	.short	(.L_3 - .L_2)
	.align		4
.L_2:
        /*0010*/ 	.word	index@(_Z13cudaMatrixAddPfS_S_ii)
        /*0014*/ 	.word	0x00000000


	//----- nvinfo : EIATTR_REGCOUNT
	.align		4
.L_3:
        /*0018*/ 	.byte	0x04, 0x2f
        /*001a*/ 	.short	(.L_5 - .L_4)
	.align		4
.L_4:
        /*001c*/ 	.word	index@(_Z14cudaMatrixMultPfS_S_i)
        /*0020*/ 	.word	0x00000004


	//----- nvinfo : EIATTR_FRAME_SIZE
	.align		4
.L_5:
        /*0024*/ 	.byte	0x04, 0x11
        /*0026*/ 	.short	(.L_7 - .L_6)
	.align		4
.L_6:
        /*0028*/ 	.word	index@(_Z14cudaMatrixMultPfS_S_i)
        /*002c*/ 	.word	0x00000000


	//----- nvinfo : EIATTR_MIN_STACK_SIZE
	.align		4
.L_7:
        /*0030*/ 	.byte	0x04, 0x12
        /*0032*/ 	.short	(.L_9 - .L_8)
	.align		4
.L_8:
        /*0034*/ 	.word	index@(_Z14cudaMatrixMultPfS_S_i)
        /*0038*/ 	.word	0x00000000


	//----- nvinfo : EIATTR_MIN_STACK_SIZE
	.align		4
.L_9:
        /*003c*/ 	.byte	0x04, 0x12
        /*003e*/ 	.short	(.L_11 - .L_10)
	.align		4
.L_10:
        /*0040*/ 	.word	index@(_Z13cudaMatrixAddPfS_S_ii)
        /*0044*/ 	.word	0x00000000
.L_11:


//--------------------- .nv.compat                --------------------------
	.section	.nv.compat,"",@"SHT_CUDA_COMPAT_INFO"
	.align	4
        /*0000*/ 	.byte	0x02, 0x09, 0x00, 0x00, 0x02, 0x02, 0x01, 0x00, 0x02, 0x05, 0x05, 0x00, 0x03, 0x07, 0x01, 0x01
        /*0010*/ 	.byte	0x02, 0x03, 0x00, 0x00, 0x02, 0x06, 0x01, 0x00, 0x04, 0x0b, 0x08, 0x00, 0x09, 0x00, 0x00, 0x00
        /*0020*/ 	.byte	0x00, 0x00, 0x00, 0x00


//--------------------- .nv.info._Z14cudaMatrixMultPfS_S_i --------------------------
	.section	.nv.info._Z14cudaMatrixMultPfS_S_i,"",@"SHT_CUDA_INFO"
	.sectionflags	@""
	.align	4


	//----- nvinfo : EIATTR_CUDA_API_VERSION
	.align		4
        /*0000*/ 	.byte	0x04, 0x37
        /*0002*/ 	.short	(.L_13 - .L_12)
.L_12:
        /*0004*/ 	.word	0x00000082


	//----- nvinfo : EIATTR_KPARAM_INFO
	.align		4
.L_13:
        /*0008*/ 	.byte	0x04, 0x17
        /*000a*/ 	.short	(.L_15 - .L_14)
.L_14:
        /*000c*/ 	.word	0x00000000
        /*0010*/ 	.short	0x0003
        /*0012*/ 	.short	0x0018
        /*0014*/ 	.byte	0x00, 0xf0, 0x11, 0x00


	//----- nvinfo : EIATTR_KPARAM_INFO
	.align		4
.L_15:
        /*0018*/ 	.byte	0x04, 0x17
        /*001a*/ 	.short	(.L_17 - .L_16)
.L_16:
        /*001c*/ 	.word	0x00000000
        /*0020*/ 	.short	0x0002
        /*0022*/ 	.short	0x0010
        /*0024*/ 	.byte	0x00, 0xf5, 0x21, 0x00


	//----- nvinfo : EIATTR_KPARAM_INFO
	.align		4
.L_17:
        /*0028*/ 	.byte	0x04, 0x17
        /*002a*/ 	.short	(.L_19 - .L_18)
.L_18:
        /*002c*/ 	.word	0x00000000
        /*0030*/ 	.short	0x0001
        /*0032*/ 	.short	0x0008
        /*0034*/ 	.byte	0x00, 0xf5, 0x21, 0x00


	//----- nvinfo : EIATTR_KPARAM_INFO
	.align		4
.L_19:
        /*0038*/ 	.byte	0x04, 0x17
        /*003a*/ 	.short	(.L_21 - .L_20)
.L_20:
        /*003c*/ 	.word	0x00000000
        /*0040*/ 	.short	0x0000
        /*0042*/ 	.short	0x0000
        /*0044*/ 	.byte	0x00, 0xf5, 0x21, 0x00


	//----- nvinfo : EIATTR_SPARSE_MMA_MASK
	.align		4
.L_21:
        /*0048*/ 	.byte	0x03, 0x50
        /*004a*/ 	.short	0x0000


	//----- nvinfo : EIATTR_MAXREG_COUNT
	.align		4
        /*004c*/ 	.byte	0x03, 0x1b
        /*004e*/ 	.short	0x00ff


	//----- nvinfo : EIATTR_MERCURY_ISA_VERSION
	.align		4
        /*0050*/ 	.byte	0x03, 0x5f
        /*0052*/ 	.short	0x0101


	//----- nvinfo : EIATTR_VRC_CTA_INIT_COUNT
	.align		4
        /*0054*/ 	.byte	0x02, 0x4a
	.zero		1
	.zero		1


	//----- nvinfo : EIATTR_EXIT_INSTR_OFFSETS
	.align		4
        /*0058*/ 	.byte	0x04, 0x1c
        /*005a*/ 	.short	(.L_23 - .L_22)


	//   ....[0]....
.L_22:
        /*005c*/ 	.word	0x00000010


	//----- nvinfo : EIATTR_CBANK_PARAM_SIZE
	.align		4
.L_23:
        /*0060*/ 	.byte	0x03, 0x19
        /*0062*/ 	.short	0x001c


	//----- nvinfo : EIATTR_PARAM_CBANK
	.align		4
        /*0064*/ 	.byte	0x04, 0x0a
        /*0066*/ 	.short	(.L_25 - .L_24)
	.align		4
.L_24:
        /*0068*/ 	.word	index@(.nv.constant0._Z14cudaMatrixMultPfS_S_i)
        /*006c*/ 	.short	0x0380
        /*006e*/ 	.short	0x001c


	//----- nvinfo : EIATTR_SW_WAR
	.align		4
.L_25:
        /*0070*/ 	.byte	0x04, 0x36
        /*0072*/ 	.short	(.L_27 - .L_26)
.L_26:
        /*0074*/ 	.word	0x00000008
.L_27:


//--------------------- .nv.info._Z13cudaMatrixAddPfS_S_ii --------------------------
	.section	.nv.info._Z13cudaMatrixAddPfS_S_ii,"",@"SHT_CUDA_INFO"
	.sectionflags	@""
	.align	4


	//----- nvinfo : EIATTR_CUDA_API_VERSION
	.align		4
        /*0000*/ 	.byte	0x04, 0x37
        /*0002*/ 	.short	(.L_29 - .L_28)
.L_28:
        /*0004*/ 	.word	0x00000082


	//----- nvinfo : EIATTR_KPARAM_INFO
	.align		4
.L_29:
        /*0008*/ 	.byte	0x04, 0x17
        /*000a*/ 	.short	(.L_31 - .L_30)
.L_30:
        /*000c*/ 	.word	0x00000000
        /*0010*/ 	.short	0x0004
        /*0012*/ 	.short	0x001c
        /*0014*/ 	.byte	0x00, 0xf0, 0x11, 0x00


	//----- nvinfo : EIATTR_KPARAM_INFO
	.align		4
.L_31:
        /*0018*/ 	.byte	0x04, 0x17
        /*001a*/ 	.short	(.L_33 - .L_32)
.L_32:
        /*001c*/ 	.word	0x00000000
        /*0020*/ 	.short	0x0003
        /*0022*/ 	.short	0x0018
        /*0024*/ 	.byte	0x00, 0xf0, 0x11, 0x00


	//----- nvinfo : EIATTR_KPARAM_INFO
	.align		4
.L_33:
        /*0028*/ 	.byte	0x04, 0x17
        /*002a*/ 	.short	(.L_35 - .L_34)
.L_34:
        /*002c*/ 	.word	0x00000000
        /*0030*/ 	.short	0x0002
        /*0032*/ 	.short	0x0010
        /*0034*/ 	.byte	0x00, 0xf5, 0x21, 0x00


	//----- nvinfo : EIATTR_KPARAM_INFO
	.align		4
.L_35:
        /*0038*/ 	.byte	0x04, 0x17
        /*003a*/ 	.short	(.L_37 - .L_36)
.L_36:
        /*003c*/ 	.word	0x00000000
        /*0040*/ 	.short	0x0001
        /*0042*/ 	.short	0x0008
        /*0044*/ 	.byte	0x00, 0xf5, 0x21, 0x00


	//----- nvinfo : EIATTR_KPARAM_INFO
	.align		4
.L_37:
        /*0048*/ 	.byte	0x04, 0x17
        /*004a*/ 	.short	(.L_39 - .L_38)
.L_38:
        /*004c*/ 	.word	0x00000000
        /*0050*/ 	.short	0x0000
        /*0052*/ 	.short	0x0000
        /*0054*/ 	.byte	0x00, 0xf5, 0x21, 0x00


	//----- nvinfo : EIATTR_SPARSE_MMA_MASK
	.align		4
.L_39:
        /*0058*/ 	.byte	0x03, 0x50
        /*005a*/ 	.short	0x0000


	//----- nvinfo : EIATTR_MAXREG_COUNT
	.align		4
        /*005c*/ 	.byte	0x03, 0x1b
        /*005e*/ 	.short	0x00ff


	//----- nvinfo : EIATTR_MERCURY_ISA_VERSION
	.align		4
        /*0060*/ 	.byte	0x03, 0x5f
        /*0062*/ 	.short	0x0101


	//----- nvinfo : EIATTR_VRC_CTA_INIT_COUNT
	.align		4
        /*0064*/ 	.byte	0x02, 0x4a
	.zero		1
	.zero		1


	//----- nvinfo : EIATTR_EXIT_INSTR_OFFSETS
	.align		4
        /*0068*/ 	.byte	0x04, 0x1c
        /*006a*/ 	.short	(.L_41 - .L_40)


	//   ....[0]....
.L_40:
        /*006c*/ 	.word	0x00000010


	//----- nvinfo : EIATTR_CBANK_PARAM_SIZE
	.align		4
.L_41:
        /*0070*/ 	.byte	0x03, 0x19
        /*0072*/ 	.short	0x0020


	//----- nvinfo : EIATTR_PARAM_CBANK
	.align		4
        /*0074*/ 	.byte	0x04, 0x0a
        /*0076*/ 	.short	(.L_43 - .L_42)
	.align		4
.L_42:
        /*0078*/ 	.word	index@(.nv.constant0._Z13cudaMatrixAddPfS_S_ii)
        /*007c*/ 	.short	0x0380
        /*007e*/ 	.short	0x0020


	//----- nvinfo : EIATTR_SW_WAR
	.align		4
.L_43:
        /*0080*/ 	.byte	0x04, 0x36
        /*0082*/ 	.short	(.L_45 - .L_44)
.L_44:
        /*0084*/ 	.word	0x00000008
.L_45:


//--------------------- .nv.callgraph             --------------------------
	.section	.nv.callgraph,"",@"SHT_CUDA_CALLGRAPH"
	.align	4
	.sectionentsize	8
	.align		4
        /*0000*/ 	.word	0x00000000
	.align		4
        /*0004*/ 	.word	0xffffffff
	.align		4
        /*0008*/ 	.word	0x00000000
	.align		4
        /*000c*/ 	.word	0xfffffffe
	.align		4
        /*0010*/ 	.word	0x00000000
	.align		4
        /*0014*/ 	.word	0xfffffffd
	.align		4
        /*0018*/ 	.word	0x00000000
	.align		4
        /*001c*/ 	.word	0xfffffffc


//--------------------- .text._Z14cudaMatrixMultPfS_S_i --------------------------
	.section	.text._Z14cudaMatrixMultPfS_S_i,"ax",@progbits
	.align	128
        .global         _Z14cudaMatrixMultPfS_S_i
        .type           _Z14cudaMatrixMultPfS_S_i,@function
        .size           _Z14cudaMatrixMultPfS_S_i,(.L_x_2 - _Z14cudaMatrixMultPfS_S_i)
        .other          _Z14cudaMatrixMultPfS_S_i,@"STO_CUDA_ENTRY STV_DEFAULT"
_Z14cudaMatrixMultPfS_S_i:
.text._Z14cudaMatrixMultPfS_S_i:
[----:B------:R-:W-:Y:S01]  /*0000*/  LDC R1, c[0x0][0x37c] ;  /* 0x0000df00ff017b82 */ /* 0x000fe20000000800 */
[----:B------:R-:W-:Y:S05]  /*0010*/  EXIT ;  /* 0x000000000000794d */ /* 0x000fea0003800000 */
.L_x_0:
[----:B------:R-:W-:-:S00]  /*0020*/  BRA `(.L_x_0) ;  /* 0xfffffffc00fc7947 */ /* 0x000fc0000383ffff */
[----:B------:R-:W-:-:S00]  /*0030*/  NOP ;  /* 0x0000000000007918 */ /* 0x000fc00000000000 */
        /* <DEDUP_REMOVED lines=12> */
.L_x_2:


//--------------------- .text._Z13cudaMatrixAddPfS_S_ii --------------------------
	.section	.text._Z13cudaMatrixAddPfS_S_ii,"ax",@progbits
	.align	128
        .global         _Z13cudaMatrixAddPfS_S_ii
        .type           _Z13cudaMatrixAddPfS_S_ii,@function
        .size           _Z13cudaMatrixAddPfS_S_ii,(.L_x_3 - _Z13cudaMatrixAddPfS_S_ii)
        .other          _Z13cudaMatrixAddPfS_S_ii,@"STO_CUDA_ENTRY STV_DEFAULT"
_Z13cudaMatrixAddPfS_S_ii:
.text._Z13cudaMatrixAddPfS_S_ii:
[----:B------:R-:W-:Y:S01]  /*0000*/  LDC R1, c[0x0][0x37c] ;  /* 0x0000df00ff017b82 */ /* 0x000fe20000000800 */
[----:B------:R-:W-:Y:S05]  /*0010*/  EXIT ;  /* 0x000000000000794d */ /* 0x000fea0003800000 */
.L_x_1:
        /* <DEDUP_REMOVED lines=14> */
.L_x_3:


//--------------------- .nv.shared.reserved.0     --------------------------
	.section	.nv.shared.reserved.0,"aw",@nobits
	.weak		__nv_reservedSMEM_offset_0_alias
	.size		__nv_reservedSMEM_offset_0_alias, 0, 64
	.other		__nv_reservedSMEM_offset_0_alias,@"STO_CUDA_RESERVED_SHARED STV_DEFAULT"
__nv_reservedSMEM_offset_0_alias:
	.zero		0
	.zero		64


//--------------------- .nv.constant0._Z14cudaMatrixMultPfS_S_i --------------------------
	.section	.nv.constant0._Z14cudaMatrixMultPfS_S_i,"a",@progbits
	.sectionflags	@""
	.align	4
.nv.constant0._Z14cudaMatrixMultPfS_S_i:
	.zero		924


//--------------------- .nv.constant0._Z13cudaMatrixAddPfS_S_ii --------------------------
	.section	.nv.constant0._Z13cudaMatrixAddPfS_S_ii,"a",@progbits
	.sectionflags	@""
	.align	4
.nv.constant0._Z13cudaMatrixAddPfS_S_ii:
	.zero		928


//--------------------- SYMBOLS --------------------------

	.type		.nv.reservedSmem.offset0,@object
	.size		.nv.reservedSmem.offset0,0x4
